//
// Generated by NVIDIA NVVM Compiler
//
// Compiler Build ID: CL-36424714
// Cuda compilation tools, release 13.0, V13.0.88
// Based on NVVM 20.0.0
//

.version 9.0
.target sm_100
.address_size 64

	// .globl	mul_matrix

.visible .entry mul_matrix(
	.param .u64 .ptr .align 1 mul_matrix_param_0,
	.param .u32 mul_matrix_param_1
)
{
	.reg .pred 	%p<2>;
	.reg .b32 	%r<14>;
	.reg .b64 	%rd<5>;

	ld.param.u64 	%rd2, [mul_matrix_param_0];
	ld.param.u32 	%r2, [mul_matrix_param_1];
	cvta.to.global.u64 	%rd1, %rd2;
	mov.u32 	%r3, %tid.x;
	mov.u32 	%r4, %ntid.x;
	mov.u32 	%r5, %ctaid.x;
	mad.lo.s32 	%r6, %r4, %r5, %r3;
	mov.u32 	%r7, %tid.y;
	mov.u32 	%r8, %ntid.y;
	mov.u32 	%r9, %ctaid.y;
	mad.lo.s32 	%r10, %r8, %r9, %r7;
	mad.lo.s32 	%r1, %r10, 2200, %r6;
	setp.ge.s32 	%p1, %r1, %r2;
	@%p1 bra 	$L__BB0_2;
	mul.wide.s32 	%rd3, %r1, 4;
	add.s64 	%rd4, %rd1, %rd3;
	add.s32 	%r13, %r1, 1;
	st.global.u32 	[%rd4], %r13;
	bra.uni 	$L__BB0_3;
$L__BB0_2:
	ld.global.u32 	%r11, [%rd1];
	add.s32 	%r12, %r11, 1;
	st.global.u32 	[%rd1], %r12;
$L__BB0_3:
	ret;

}


// ===== COMPILED SASS (sm_100) =====

	.target	sm_100

	.elftype	@"ET_EXEC"


//--------------------- .note.nv.tkinfo           --------------------------
	.section	.note.nv.tkinfo,"",@"SHT_NOTE"
	.sectionflags	@"SHF_NOTE_NV_TKINFO"
	.tkinfo
        /*0018*/ 	.word	0x00000002
        /*0030*/ 	.string	""
        /*0030*/ 	.string	"ptxas"
        /*0030*/ 	.string	"Cuda compilation tools, release 13.0, V13.0.88"
        /*0030*/ 	.string	"Build cuda_13.0.r13.0/compiler.36424714_0"
        /*0030*/ 	.string	"-arch sm_100 -m 64 "



//--------------------- .note.nv.cuinfo           --------------------------
	.section	.note.nv.cuinfo,"",@"SHT_NOTE"
	.sectionflags	@"SHF_NOTE_NV_CUINFO"
        /*0018*/ 	.short	0x0002
        /*001a*/ 	.short	0x0064
        /*001c*/ 	.short	0x0082
	.zero		2


//--------------------- .nv.info                  --------------------------
	.section	.nv.info,"",@"SHT_CUDA_INFO"
	.align	4


	//----- nvinfo : EIATTR_REGCOUNT
	.align		4
        /*0000*/ 	.byte	0x04, 0x2f
        /*0002*/ 	.short	(.L_1 - .L_0)
	.align		4
.L_0:
        /*0004*/ 	.word	index@(mul_matrix)
        /*0008*/ 	.word	0x0000000a


	//----- nvinfo : EIATTR_FRAME_SIZE
	.align		4
.L_1:
        /*000c*/ 	.byte	0x04, 0x11
        /*000e*/ 	.short	(.L_3 - .L_2)
	.align		4
.L_2:
        /*0010*/ 	.word	index@(mul_matrix)
        /*0014*/ 	.word	0x00000000


	//----- nvinfo : EIATTR_MIN_STACK_SIZE
	.align		4
.L_3:
        /*0018*/ 	.byte	0x04, 0x12
        /*001a*/ 	.short	(.L_5 - .L_4)
	.align		4
.L_4:
        /*001c*/ 	.word	index@(mul_matrix)
        /*0020*/ 	.word	0x00000000
.L_5:


//--------------------- .nv.compat                --------------------------
	.section	.nv.compat,"",@"SHT_CUDA_COMPAT_INFO"
	.align	4
        /*0000*/ 	.byte	0x02, 0x09, 0x00, 0x00, 0x02, 0x02, 0x01, 0x00, 0x02, 0x05, 0x05, 0x00, 0x03, 0x07, 0x01, 0x01
        /*0010*/ 	.byte	0x02, 0x03, 0x00, 0x00, 0x02, 0x06, 0x01, 0x00, 0x04, 0x0b, 0x08, 0x00, 0x09, 0x00, 0x00, 0x00
        /*0020*/ 	.byte	0x00, 0x00, 0x00, 0x00


//--------------------- .nv.info.mul_matrix       --------------------------
	.section	.nv.info.mul_matrix,"",@"SHT_CUDA_INFO"
	.sectionflags	@""
	.align	4


	//----- nvinfo : EIATTR_CUDA_API_VERSION
	.align		4
        /*0000*/ 	.byte	0x04, 0x37
        /*0002*/ 	.short	(.L_7 - .L_6)
.L_6:
        /*0004*/ 	.word	0x00000082


	//----- nvinfo : EIATTR_KPARAM_INFO
	.align		4
.L_7:
        /*0008*/ 	.byte	0x04, 0x17
        /*000a*/ 	.short	(.L_9 - .L_8)
.L_8:
        /*000c*/ 	.word	0x00000000
        /*0010*/ 	.short	0x0001
        /*0012*/ 	.short	0x0008
        /*0014*/ 	.byte	0x00, 0xf0, 0x11, 0x00


	//----- nvinfo : EIATTR_KPARAM_INFO
	.align		4
.L_9:
        /*0018*/ 	.byte	0x04, 0x17
        /*001a*/ 	.short	(.L_11 - .L_10)
.L_10:
        /*001c*/ 	.word	0x00000000
        /*0020*/ 	.short	0x0000
        /*0022*/ 	.short	0x0000
        /*0024*/ 	.byte	0x00, 0xf5, 0x21, 0x00


	//----- nvinfo : EIATTR_SPARSE_MMA_MASK
	.align		4
.L_11:
        /*0028*/ 	.byte	0x03, 0x50
        /*002a*/ 	.short	0x0000


	//----- nvinfo : EIATTR_MAXREG_COUNT
	.align		4
        /*002c*/ 	.byte	0x03, 0x1b
        /*002e*/ 	.short	0x00ff


	//----- nvinfo : EIATTR_MERCURY_ISA_VERSION
	.align		4
        /*0030*/ 	.byte	0x03, 0x5f
        /*0032*/ 	.short	0x0101


	//----- nvinfo : EIATTR_VRC_CTA_INIT_COUNT
	.align		4
        /*0034*/ 	.byte	0x02, 0x4a
	.zero		1
	.zero		1


	//----- nvinfo : EIATTR_EXIT_INSTR_OFFSETS
	.align		4
        /*0038*/ 	.byte	0x04, 0x1c
        /*003a*/ 	.short	(.L_13 - .L_12)


	//   ....[0]....
.L_12:
        /*003c*/ 	.word	0x00000110


	//   ....[1]....
        /*0040*/ 	.word	0x00000160


	//----- nvinfo : EIATTR_CBANK_PARAM_SIZE
	.align		4
.L_13:
        /*0044*/ 	.byte	0x03, 0x19
        /*0046*/ 	.short	0x000c


	//----- nvinfo : EIATTR_PARAM_CBANK
	.align		4
        /*0048*/ 	.byte	0x04, 0x0a
        /*004a*/ 	.short	(.L_15 - .L_14)
	.align		4
.L_14:
        /*004c*/ 	.word	index@(.nv.constant0.mul_matrix)
        /*0050*/ 	.short	0x0380
        /*0052*/ 	.short	0x000c


	//----- nvinfo : EIATTR_SW_WAR
	.align		4
.L_15:
        /*0054*/ 	.byte	0x04, 0x36
        /*0056*/ 	.short	(.L_17 - .L_16)
.L_16:
        /*0058*/ 	.word	0x00000008
.L_17:


//--------------------- .nv.callgraph             --------------------------
	.section	.nv.callgraph,"",@"SHT_CUDA_CALLGRAPH"
	.align	4
	.sectionentsize	8
	.align		4
        /*0000*/ 	.word	0x00000000
	.align		4
        /*0004*/ 	.word	0xffffffff
	.align		4
        /*0008*/ 	.word	0x00000000
	.align		4
        /*000c*/ 	.word	0xfffffffe
	.align		4
        /*0010*/ 	.word	0x00000000
	.align		4
        /*0014*/ 	.word	0xfffffffd
	.align		4
        /*0018*/ 	.word	0x00000000
	.align		4
        /*001c*/ 	.word	0xfffffffc


//--------------------- .text.mul_matrix          --------------------------
	.section	.text.mul_matrix,"ax",@progbits
	.align	128
        .global         mul_matrix
        .type           mul_matrix,@function
        .size           mul_matrix,(.L_x_1 - mul_matrix)
        .other          mul_matrix,@"STO_CUDA_ENTRY STV_DEFAULT"
mul_matrix:
.text.mul_matrix:
[----:B------:R-:W-:Y:S01]  /*0000*/  LDC R1, c[0x0][0x37c] ;  /* 0x0000df00ff017b82 */ /* 0x000fe20000000800 */
[----:B------:R-:W0:Y:S01]  /*0010*/  S2R R0, SR_TID.X ;  /* 0x0000000000007919 */ /* 0x000e220000002100 */
[----:B------:R-:W0:Y:S01]  /*0020*/  LDCU UR4, c[0x0][0x360] ;  /* 0x00006c00ff0477ac */ /* 0x000e220008000800 */
[----:B------:R-:W0:Y:S01]  /*0030*/  S2R R3, SR_CTAID.X ;  /* 0x0000000000037919 */ /* 0x000e220000002500 */
[----:B------:R-:W1:Y:S01]  /*0040*/  LDCU UR5, c[0x0][0x364] ;  /* 0x00006c80ff0577ac */ /* 0x000e620008000800 */
[----:B------:R-:W1:Y:S01]  /*0050*/  S2R R2, SR_TID.Y ;  /* 0x0000000000027919 */ /* 0x000e620000002200 */
[----:B------:R-:W2:Y:S01]  /*0060*/  LDCU UR6, c[0x0][0x388] ;  /* 0x00007100ff0677ac */ /* 0x000ea20008000800 */
[----:B------:R-:W1:Y:S01]  /*0070*/  S2R R5, SR_CTAID.Y ;  /* 0x0000000000057919 */ /* 0x000e620000002600 */
[----:B0-----:R-:W-:Y:S02]  /*0080*/  IMAD R0, R3, UR4, R0 ;  /* 0x0000000403007c24 */ /* 0x001fe4000f8e0200 */
[----:B-1----:R-:W-:Y:S01]  /*0090*/  IMAD R3, R5, UR5, R2 ;  /* 0x0000000505037c24 */ /* 0x002fe2000f8e0202 */
[----:B------:R-:W0:Y:S03]  /*00a0*/  LDCU.64 UR4, c[0x0][0x358] ;  /* 0x00006b00ff0477ac */ /* 0x000e260008000a00 */
[----:B------:R-:W-:-:S05]  /*00b0*/  IMAD R5, R3, 0x898, R0 ;  /* 0x0000089803057824 */ /* 0x000fca00078e0200 */
[----:B--2---:R-:W-:-:S13]  /*00c0*/  ISETP.GE.AND P0, PT, R5, UR6, PT ;  /* 0x0000000605007c0c */ /* 0x004fda000bf06270 */
[----:B------:R-:W1:Y:S01]  /*00d0*/  @!P0 LDC.64 R2, c[0x0][0x380] ;  /* 0x0000e000ff028b82 */ /* 0x000e620000000a00 */
[C---:B------:R-:W-:Y:S01]  /*00e0*/  @!P0 IADD3 R7, PT, PT, R5.reuse, 0x1, RZ ;  /* 0x0000000105078810 */ /* 0x040fe20007ffe0ff */
[----:B-1----:R-:W-:-:S05]  /*00f0*/  @!P0 IMAD.WIDE R2, R5, 0x4, R2 ;  /* 0x0000000405028825 */ /* 0x002fca00078e0202 */
[----:B0-----:R0:W-:Y:S01]  /*0100*/  @!P0 STG.E desc[UR4][R2.64], R7 ;  /* 0x0000000702008986 */ /* 0x0011e2000c101904 */
[----:B------:R-:W-:Y:S05]  /*0110*/  @!P0 EXIT ;  /* 0x000000000000894d */ /* 0x000fea0003800000 */
[----:B0-----:R-:W0:Y:S02]  /*0120*/  LDC.64 R2, c[0x0][0x380] ;  /* 0x0000e000ff027b82 */ /* 0x001e240000000a00 */
[----:B0-----:R-:W2:Y:S02]  /*0130*/  LDG.E R0, desc[UR4][R2.64] ;  /* 0x0000000402007981 */ /* 0x001ea4000c1e1900 */
[----:B--2---:R-:W-:-:S05]  /*0140*/  IADD3 R5, PT, PT, R0, 0x1, RZ ;  /* 0x0000000100057810 */ /* 0x004fca0007ffe0ff */
[----:B------:R-:W-:Y:S01]  /*0150*/  STG.E desc[UR4][R2.64], R5 ;  /* 0x0000000502007986 */ /* 0x000fe2000c101904 */
[----:B------:R-:W-:Y:S05]  /*0160*/  EXIT ;  /* 0x000000000000794d */ /* 0x000fea0003800000 */
.L_x_0:
[----:B------:R-:W-:-:S00]  /*0170*/  BRA `(.L_x_0) ;  /* 0xfffffffc00fc7947 */ /* 0x000fc0000383ffff */
[----:B------:R-:W-:-:S00]  /*0180*/  NOP ;  /* 0x0000000000007918 */ /* 0x000fc00000000000 */
[----:B------:R-:W-:-:S00]  /*0190*/  NOP ;  /* 0x0000000000007918 */ /* 0x000fc00000000000 */
[----:B------:R-:W-:-:S00]  /*01a0*/  NOP ;  /* 0x0000000000007918 */ /* 0x000fc00000000000 */
[----:B------:R-:W-:-:S00]  /*01b0*/  NOP ;  /* 0x0000000000007918 */ /* 0x000fc00000000000 */
[----:B------:R-:W-:-:S00]  /*01c0*/  NOP ;  /* 0x0000000000007918 */ /* 0x000fc00000000000 */
[----:B------:R-:W-:-:S00]  /*01d0*/  NOP ;  /* 0x0000000000007918 */ /* 0x000fc00000000000 */
[----:B------:R-:W-:-:S00]  /*01e0*/  NOP ;  /* 0x0000000000007918 */ /* 0x000fc00000000000 */
[----:B------:R-:W-:-:S00]  /*01f0*/  NOP ;  /* 0x0000000000007918 */ /* 0x000fc00000000000 */
.L_x_1:


//--------------------- .nv.shared.reserved.0     --------------------------
	.section	.nv.shared.reserved.0,"aw",@nobits
	.weak		__nv_reservedSMEM_offset_0_alias
	.size		__nv_reservedSMEM_offset_0_alias, 0, 64
	.other		__nv_reservedSMEM_offset_0_alias,@"STO_CUDA_RESERVED_SHARED STV_DEFAULT"
__nv_reservedSMEM_offset_0_alias:
	.zero		0
	.zero		64


//--------------------- .nv.constant0.mul_matrix  --------------------------
	.section	.nv.constant0.mul_matrix,"a",@progbits
	.sectionflags	@""
	.align	4
.nv.constant0.mul_matrix:
	.zero		908


//--------------------- SYMBOLS --------------------------

	.type		.nv.reservedSmem.offset0,@object
	.size		.nv.reservedSmem.offset0,0x4
